//
// Generated by NVIDIA NVVM Compiler
//
// Compiler Build ID: CL-36424714
// Cuda compilation tools, release 13.0, V13.0.88
// Based on NVVM 20.0.0
//

.version 9.0
.target sm_100
.address_size 64

	// .globl	_Z6MatMulPA289_fS0_S0_

.visible .entry _Z6MatMulPA289_fS0_S0_(
	.param .u64 .ptr .align 1 _Z6MatMulPA289_fS0_S0__param_0,
	.param .u64 .ptr .align 1 _Z6MatMulPA289_fS0_S0__param_1,
	.param .u64 .ptr .align 1 _Z6MatMulPA289_fS0_S0__param_2
)
{
	.reg .pred 	%p<5>;
	.reg .b32 	%r<14>;
	.reg .b32 	%f<16>;
	.reg .b64 	%rd<21>;

	ld.param.u64 	%rd8, [_Z6MatMulPA289_fS0_S0__param_0];
	ld.param.u64 	%rd9, [_Z6MatMulPA289_fS0_S0__param_1];
	ld.param.u64 	%rd10, [_Z6MatMulPA289_fS0_S0__param_2];
	mov.u32 	%r5, %tid.x;
	mov.u32 	%r6, %ctaid.x;
	mov.u32 	%r7, %ntid.x;
	mad.lo.s32 	%r1, %r6, %r7, %r5;
	mov.u32 	%r8, %tid.y;
	mov.u32 	%r9, %ctaid.y;
	mov.u32 	%r10, %ntid.y;
	mad.lo.s32 	%r11, %r9, %r10, %r8;
	setp.gt.s32 	%p1, %r1, 288;
	setp.gt.u32 	%p2, %r11, 288;
	or.pred  	%p3, %p1, %p2;
	@%p3 bra 	$L__BB0_4;
	cvta.to.global.u64 	%rd11, %rd10;
	cvta.to.global.u64 	%rd12, %rd8;
	cvta.to.global.u64 	%rd13, %rd9;
	mul.wide.s32 	%rd14, %r1, 1156;
	add.s64 	%rd15, %rd11, %rd14;
	mul.wide.u32 	%rd16, %r11, 4;
	add.s64 	%rd1, %rd15, %rd16;
	ld.global.f32 	%f15, [%rd1];
	add.s64 	%rd17, %rd14, %rd12;
	add.s64 	%rd20, %rd17, 8;
	add.s64 	%rd18, %rd16, %rd13;
	add.s64 	%rd19, %rd18, 2312;
	mov.b32 	%r13, 0;
$L__BB0_2:
	ld.global.f32 	%f5, [%rd20+-8];
	ld.global.f32 	%f6, [%rd19+-2312];
	fma.rn.f32 	%f3, %f5, %f6, %f15;
	st.global.f32 	[%rd1], %f3;
	setp.eq.s32 	%p4, %r13, 288;
	@%p4 bra 	$L__BB0_4;
	ld.global.f32 	%f7, [%rd20+-4];
	ld.global.f32 	%f8, [%rd19+-1156];
	fma.rn.f32 	%f9, %f7, %f8, %f3;
	st.global.f32 	[%rd1], %f9;
	ld.global.f32 	%f10, [%rd20];
	ld.global.f32 	%f11, [%rd19];
	fma.rn.f32 	%f12, %f10, %f11, %f9;
	st.global.f32 	[%rd1], %f12;
	ld.global.f32 	%f13, [%rd20+4];
	ld.global.f32 	%f14, [%rd19+1156];
	fma.rn.f32 	%f15, %f13, %f14, %f12;
	st.global.f32 	[%rd1], %f15;
	add.s32 	%r13, %r13, 4;
	add.s64 	%rd20, %rd20, 16;
	add.s64 	%rd19, %rd19, 4624;
	bra.uni 	$L__BB0_2;
$L__BB0_4:
	ret;

}
	// .globl	_Z10setElementPA289_fS0_S0_
.visible .entry _Z10setElementPA289_fS0_S0_(
	.param .u64 .ptr .align 1 _Z10setElementPA289_fS0_S0__param_0,
	.param .u64 .ptr .align 1 _Z10setElementPA289_fS0_S0__param_1,
	.param .u64 .ptr .align 1 _Z10setElementPA289_fS0_S0__param_2
)
{
	.reg .pred 	%p<4>;
	.reg .b32 	%r<12>;
	.reg .b64 	%rd<15>;

	ld.param.u64 	%rd1, [_Z10setElementPA289_fS0_S0__param_0];
	ld.param.u64 	%rd2, [_Z10setElementPA289_fS0_S0__param_1];
	ld.param.u64 	%rd3, [_Z10setElementPA289_fS0_S0__param_2];
	mov.u32 	%r3, %tid.x;
	mov.u32 	%r4, %ctaid.x;
	mov.u32 	%r5, %ntid.x;
	mad.lo.s32 	%r1, %r4, %r5, %r3;
	mov.u32 	%r6, %tid.y;
	mov.u32 	%r7, %ctaid.y;
	mov.u32 	%r8, %ntid.y;
	mad.lo.s32 	%r9, %r7, %r8, %r6;
	setp.gt.s32 	%p1, %r1, 288;
	setp.gt.u32 	%p2, %r9, 288;
	or.pred  	%p3, %p1, %p2;
	@%p3 bra 	$L__BB1_2;
	cvta.to.global.u64 	%rd4, %rd1;
	cvta.to.global.u64 	%rd5, %rd2;
	cvta.to.global.u64 	%rd6, %rd3;
	mul.wide.s32 	%rd7, %r1, 1156;
	add.s64 	%rd8, %rd4, %rd7;
	mul.wide.u32 	%rd9, %r9, 4;
	add.s64 	%rd10, %rd8, %rd9;
	mov.b32 	%r10, 1065353216;
	st.global.u32 	[%rd10], %r10;
	add.s64 	%rd11, %rd5, %rd7;
	add.s64 	%rd12, %rd11, %rd9;
	st.global.u32 	[%rd12], %r10;
	add.s64 	%rd13, %rd6, %rd7;
	add.s64 	%rd14, %rd13, %rd9;
	mov.b32 	%r11, 0;
	st.global.u32 	[%rd14], %r11;
$L__BB1_2:
	ret;

}


// ===== COMPILED SASS (sm_100) =====

	.target	sm_100

	.elftype	@"ET_EXEC"


//--------------------- .note.nv.tkinfo           --------------------------
	.section	.note.nv.tkinfo,"",@"SHT_NOTE"
	.sectionflags	@"SHF_NOTE_NV_TKINFO"
	.tkinfo
        /*0018*/ 	.word	0x00000002
        /*0030*/ 	.string	""
        /*0030*/ 	.string	"ptxas"
        /*0030*/ 	.string	"Cuda compilation tools, release 13.0, V13.0.88"
        /*0030*/ 	.string	"Build cuda_13.0.r13.0/compiler.36424714_0"
        /*0030*/ 	.string	"-arch sm_100 -m 64 "



//--------------------- .note.nv.cuinfo           --------------------------
	.section	.note.nv.cuinfo,"",@"SHT_NOTE"
	.sectionflags	@"SHF_NOTE_NV_CUINFO"
        /*0018*/ 	.short	0x0002
        /*001a*/ 	.short	0x0064
        /*001c*/ 	.short	0x0082
	.zero		2


//--------------------- .nv.info                  --------------------------
	.section	.nv.info,"",@"SHT_CUDA_INFO"
	.align	4


	//----- nvinfo : EIATTR_REGCOUNT
	.align		4
        /*0000*/ 	.byte	0x04, 0x2f
        /*0002*/ 	.short	(.L_1 - .L_0)
	.align		4
.L_0:
        /*0004*/ 	.word	index@(_Z6MatMulPA289_fS0_S0_)
        /*0008*/ 	.word	0x00000014


	//----- nvinfo : EIATTR_FRAME_SIZE
	.align		4
.L_1:
        /*000c*/ 	.byte	0x04, 0x11
        /*000e*/ 	.short	(.L_3 - .L_2)
	.align		4
.L_2:
        /*0010*/ 	.word	index@(_Z6MatMulPA289_fS0_S0_)
        /*0014*/ 	.word	0x00000000


	//----- nvinfo : EIATTR_REGCOUNT
	.align		4
.L_3:
        /*0018*/ 	.byte	0x04, 0x2f
        /*001a*/ 	.short	(.L_5 - .L_4)
	.align		4
.L_4:
        /*001c*/ 	.word	index@(_Z10setElementPA289_fS0_S0_)
        /*0020*/ 	.word	0x0000000e


	//----- nvinfo : EIATTR_FRAME_SIZE
	.align		4
.L_5:
        /*0024*/ 	.byte	0x04, 0x11
        /*0026*/ 	.short	(.L_7 - .L_6)
	.align		4
.L_6:
        /*0028*/ 	.word	index@(_Z10setElementPA289_fS0_S0_)
        /*002c*/ 	.word	0x00000000


	//----- nvinfo : EIATTR_MIN_STACK_SIZE
	.align		4
.L_7:
        /*0030*/ 	.byte	0x04, 0x12
        /*0032*/ 	.short	(.L_9 - .L_8)
	.align		4
.L_8:
        /*0034*/ 	.word	index@(_Z10setElementPA289_fS0_S0_)
        /*0038*/ 	.word	0x00000000


	//----- nvinfo : EIATTR_MIN_STACK_SIZE
	.align		4
.L_9:
        /*003c*/ 	.byte	0x04, 0x12
        /*003e*/ 	.short	(.L_11 - .L_10)
	.align		4
.L_10:
        /*0040*/ 	.word	index@(_Z6MatMulPA289_fS0_S0_)
        /*0044*/ 	.word	0x00000000
.L_11:


//--------------------- .nv.compat                --------------------------
	.section	.nv.compat,"",@"SHT_CUDA_COMPAT_INFO"
	.align	4
        /*0000*/ 	.byte	0x02, 0x09, 0x00, 0x00, 0x02, 0x02, 0x01, 0x00, 0x02, 0x05, 0x05, 0x00, 0x03, 0x07, 0x01, 0x01
        /*0010*/ 	.byte	0x02, 0x03, 0x00, 0x00, 0x02, 0x06, 0x01, 0x00, 0x04, 0x0b, 0x08, 0x00, 0x09, 0x00, 0x00, 0x00
        /*0020*/ 	.byte	0x00, 0x00, 0x00, 0x00


//--------------------- .nv.info._Z10setElementPA289_fS0_S0_ --------------------------
	.section	.nv.info._Z10setElementPA289_fS0_S0_,"",@"SHT_CUDA_INFO"
	.sectionflags	@""
	.align	4


	//----- nvinfo : EIATTR_CUDA_API_VERSION
	.align		4
        /*0000*/ 	.byte	0x04, 0x37
        /*0002*/ 	.short	(.L_13 - .L_12)
.L_12:
        /*0004*/ 	.word	0x00000082


	//----- nvinfo : EIATTR_KPARAM_INFO
	.align		4
.L_13:
        /*0008*/ 	.byte	0x04, 0x17
        /*000a*/ 	.short	(.L_15 - .L_14)
.L_14:
        /*000c*/ 	.word	0x00000000
        /*0010*/ 	.short	0x0002
        /*0012*/ 	.short	0x0010
        /*0014*/ 	.byte	0x00, 0xf5, 0x21, 0x00


	//----- nvinfo : EIATTR_KPARAM_INFO
	.align		4
.L_15:
        /*0018*/ 	.byte	0x04, 0x17
        /*001a*/ 	.short	(.L_17 - .L_16)
.L_16:
        /*001c*/ 	.word	0x00000000
        /*0020*/ 	.short	0x0001
        /*0022*/ 	.short	0x0008
        /*0024*/ 	.byte	0x00, 0xf5, 0x21, 0x00


	//----- nvinfo : EIATTR_KPARAM_INFO
	.align		4
.L_17:
        /*0028*/ 	.byte	0x04, 0x17
        /*002a*/ 	.short	(.L_19 - .L_18)
.L_18:
        /*002c*/ 	.word	0x00000000
        /*0030*/ 	.short	0x0000
        /*0032*/ 	.short	0x0000
        /*0034*/ 	.byte	0x00, 0xf5, 0x21, 0x00


	//----- nvinfo : EIATTR_SPARSE_MMA_MASK
	.align		4
.L_19:
        /*0038*/ 	.byte	0x03, 0x50
        /*003a*/ 	.short	0x0000


	//----- nvinfo : EIATTR_MAXREG_COUNT
	.align		4
        /*003c*/ 	.byte	0x03, 0x1b
        /*003e*/ 	.short	0x00ff


	//----- nvinfo : EIATTR_MERCURY_ISA_VERSION
	.align		4
        /*0040*/ 	.byte	0x03, 0x5f
        /*0042*/ 	.short	0x0101


	//----- nvinfo : EIATTR_VRC_CTA_INIT_COUNT
	.align		4
        /*0044*/ 	.byte	0x02, 0x4a
	.zero		1
	.zero		1


	//----- nvinfo : EIATTR_EXIT_INSTR_OFFSETS
	.align		4
        /*0048*/ 	.byte	0x04, 0x1c
        /*004a*/ 	.short	(.L_21 - .L_20)


	//   ....[0]....
.L_20:
        /*004c*/ 	.word	0x000000b0


	//   ....[1]....
        /*0050*/ 	.word	0x000001a0


	//----- nvinfo : EIATTR_CBANK_PARAM_SIZE
	.align		4
.L_21:
        /*0054*/ 	.byte	0x03, 0x19
        /*0056*/ 	.short	0x0018


	//----- nvinfo : EIATTR_PARAM_CBANK
	.align		4
        /*0058*/ 	.byte	0x04, 0x0a
        /*005a*/ 	.short	(.L_23 - .L_22)
	.align		4
.L_22:
        /*005c*/ 	.word	index@(.nv.constant0._Z10setElementPA289_fS0_S0_)
        /*0060*/ 	.short	0x0380
        /*0062*/ 	.short	0x0018


	//----- nvinfo : EIATTR_SW_WAR
	.align		4
.L_23:
        /*0064*/ 	.byte	0x04, 0x36
        /*0066*/ 	.short	(.L_25 - .L_24)
.L_24:
        /*0068*/ 	.word	0x00000008
.L_25:


//--------------------- .nv.info._Z6MatMulPA289_fS0_S0_ --------------------------
	.section	.nv.info._Z6MatMulPA289_fS0_S0_,"",@"SHT_CUDA_INFO"
	.sectionflags	@""
	.align	4


	//----- nvinfo : EIATTR_CUDA_API_VERSION
	.align		4
        /*0000*/ 	.byte	0x04, 0x37
        /*0002*/ 	.short	(.L_27 - .L_26)
.L_26:
        /*0004*/ 	.word	0x00000082


	//----- nvinfo : EIATTR_KPARAM_INFO
	.align		4
.L_27:
        /*0008*/ 	.byte	0x04, 0x17
        /*000a*/ 	.short	(.L_29 - .L_28)
.L_28:
        /*000c*/ 	.word	0x00000000
        /*0010*/ 	.short	0x0002
        /*0012*/ 	.short	0x0010
        /*0014*/ 	.byte	0x00, 0xf5, 0x21, 0x00


	//----- nvinfo : EIATTR_KPARAM_INFO
	.align		4
.L_29:
        /*0018*/ 	.byte	0x04, 0x17
        /*001a*/ 	.short	(.L_31 - .L_30)
.L_30:
        /*001c*/ 	.word	0x00000000
        /*0020*/ 	.short	0x0001
        /*0022*/ 	.short	0x0008
        /*0024*/ 	.byte	0x00, 0xf5, 0x21, 0x00


	//----- nvinfo : EIATTR_KPARAM_INFO
	.align		4
.L_31:
        /*0028*/ 	.byte	0x04, 0x17
        /*002a*/ 	.short	(.L_33 - .L_32)
.L_32:
        /*002c*/ 	.word	0x00000000
        /*0030*/ 	.short	0x0000
        /*0032*/ 	.short	0x0000
        /*0034*/ 	.byte	0x00, 0xf5, 0x21, 0x00


	//----- nvinfo : EIATTR_SPARSE_MMA_MASK
	.align		4
.L_33:
        /*0038*/ 	.byte	0x03, 0x50
        /*003a*/ 	.short	0x0000


	//----- nvinfo : EIATTR_MAXREG_COUNT
	.align		4
        /*003c*/ 	.byte	0x03, 0x1b
        /*003e*/ 	.short	0x00ff


	//----- nvinfo : EIATTR_MERCURY_ISA_VERSION
	.align		4
        /*0040*/ 	.byte	0x03, 0x5f
        /*0042*/ 	.short	0x0101


	//----- nvinfo : EIATTR_VRC_CTA_INIT_COUNT
	.align		4
        /*0044*/ 	.byte	0x02, 0x4a
	.zero		1
	.zero		1


	//----- nvinfo : EIATTR_EXIT_INSTR_OFFSETS
	.align		4
        /*0048*/ 	.byte	0x04, 0x1c
        /*004a*/ 	.short	(.L_35 - .L_34)


	//   ....[0]....
.L_34:
        /*004c*/ 	.word	0x000000b0


	//   ....[1]....
        /*0050*/ 	.word	0x00000e90


	//----- nvinfo : EIATTR_CBANK_PARAM_SIZE
	.align		4
.L_35:
        /*0054*/ 	.byte	0x03, 0x19
        /*0056*/ 	.short	0x0018


	//----- nvinfo : EIATTR_PARAM_CBANK
	.align		4
        /*0058*/ 	.byte	0x04, 0x0a
        /*005a*/ 	.short	(.L_37 - .L_36)
	.align		4
.L_36:
        /*005c*/ 	.word	index@(.nv.constant0._Z6MatMulPA289_fS0_S0_)
        /*0060*/ 	.short	0x0380
        /*0062*/ 	.short	0x0018


	//----- nvinfo : EIATTR_SW_WAR
	.align		4
.L_37:
        /*0064*/ 	.byte	0x04, 0x36
        /*0066*/ 	.short	(.L_39 - .L_38)
.L_38:
        /*0068*/ 	.word	0x00000008
.L_39:


//--------------------- .nv.callgraph             --------------------------
	.section	.nv.callgraph,"",@"SHT_CUDA_CALLGRAPH"
	.align	4
	.sectionentsize	8
	.align		4
        /*0000*/ 	.word	0x00000000
	.align		4
        /*0004*/ 	.word	0xffffffff
	.align		4
        /*0008*/ 	.word	0x00000000
	.align		4
        /*000c*/ 	.word	0xfffffffe
	.align		4
        /*0010*/ 	.word	0x00000000
	.align		4
        /*0014*/ 	.word	0xfffffffd
	.align		4
        /*0018*/ 	.word	0x00000000
	.align		4
        /*001c*/ 	.word	0xfffffffc


//--------------------- .text._Z10setElementPA289_fS0_S0_ --------------------------
	.section	.text._Z10setElementPA289_fS0_S0_,"ax",@progbits
	.align	128
        .global         _Z10setElementPA289_fS0_S0_
        .type           _Z10setElementPA289_fS0_S0_,@function
        .size           _Z10setElementPA289_fS0_S0_,(.L_x_3 - _Z10setElementPA289_fS0_S0_)
        .other          _Z10setElementPA289_fS0_S0_,@"STO_CUDA_ENTRY STV_DEFAULT"
_Z10setElementPA289_fS0_S0_:
.text._Z10setElementPA289_fS0_S0_:
[----:B------:R-:W-:Y:S01]  /*0000*/  LDC R1, c[0x0][0x37c] ;  /* 0x0000df00ff017b82 */ /* 0x000fe20000000800 */
[----:B------:R-:W0:Y:S07]  /*0010*/  S2R R11, SR_TID.Y ;  /* 0x00000000000b7919 */ /* 0x000e2e0000002200 */
[----:B------:R-:W1:Y:S01]  /*0020*/  LDC R0, c[0x0][0x360] ;  /* 0x0000d800ff007b82 */ /* 0x000e620000000800 */
[----:B------:R-:W1:Y:S07]  /*0030*/  S2R R9, SR_TID.X ;  /* 0x0000000000097919 */ /* 0x000e6e0000002100 */
[----:B------:R-:W0:Y:S08]  /*0040*/  S2UR UR5, SR_CTAID.Y ;  /* 0x00000000000579c3 */ /* 0x000e300000002600 */
[----:B------:R-:W0:Y:S08]  /*0050*/  LDC R2, c[0x0][0x364] ;  /* 0x0000d900ff027b82 */ /* 0x000e300000000800 */
[----:B------:R-:W1:Y:S01]  /*0060*/  S2UR UR4, SR_CTAID.X ;  /* 0x00000000000479c3 */ /* 0x000e620000002500 */
[----:B0-----:R-:W-:-:S05]  /*0070*/  IMAD R11, R2, UR5, R11 ;  /* 0x00000005020b7c24 */ /* 0x001fca000f8e020b */
[----:B------:R-:W-:Y:S01]  /*0080*/  ISETP.GT.U32.AND P0, PT, R11, 0x120, PT ;  /* 0x000001200b00780c */ /* 0x000fe20003f04070 */
[----:B-1----:R-:W-:-:S05]  /*0090*/  IMAD R9, R0, UR4, R9 ;  /* 0x0000000400097c24 */ /* 0x002fca000f8e0209 */
[----:B------:R-:W-:-:S13]  /*00a0*/  ISETP.GT.OR P0, PT, R9, 0x120, P0 ;  /* 0x000001200900780c */ /* 0x000fda0000704670 */
[----:B------:R-:W-:Y:S05]  /*00b0*/  @P0 EXIT ;  /* 0x000000000000094d */ /* 0x000fea0003800000 */
[----:B------:R-:W0:Y:S01]  /*00c0*/  LDC.64 R2, c[0x0][0x380] ;  /* 0x0000e000ff027b82 */ /* 0x000e220000000a00 */
[----:B------:R-:W1:Y:S07]  /*00d0*/  LDCU.64 UR4, c[0x0][0x358] ;  /* 0x00006b00ff0477ac */ /* 0x000e6e0008000a00 */
[----:B------:R-:W2:Y:S08]  /*00e0*/  LDC.64 R4, c[0x0][0x388] ;  /* 0x0000e200ff047b82 */ /* 0x000eb00000000a00 */
[----:B------:R-:W3:Y:S01]  /*00f0*/  LDC.64 R6, c[0x0][0x390] ;  /* 0x0000e400ff067b82 */ /* 0x000ee20000000a00 */
[----:B0-----:R-:W-:-:S04]  /*0100*/  IMAD.WIDE R2, R9, 0x484, R2 ;  /* 0x0000048409027825 */ /* 0x001fc800078e0202 */
[----:B------:R-:W-:-:S04]  /*0110*/  IMAD.WIDE.U32 R2, R11, 0x4, R2 ;  /* 0x000000040b027825 */ /* 0x000fc800078e0002 */
[----:B--2---:R-:W-:-:S04]  /*0120*/  IMAD.WIDE R4, R9, 0x484, R4 ;  /* 0x0000048409047825 */ /* 0x004fc800078e0204 */
[----:B---3--:R-:W-:-:S04]  /*0130*/  IMAD.WIDE R6, R9, 0x484, R6 ;  /* 0x0000048409067825 */ /* 0x008fc800078e0206 */
[----:B------:R-:W-:Y:S02]  /*0140*/  HFMA2 R9, -RZ, RZ, 1.875, 0 ;  /* 0x3f800000ff097431 */ /* 0x000fe400000001ff */
[----:B------:R-:W-:-:S04]  /*0150*/  IMAD.WIDE.U32 R4, R11, 0x4, R4 ;  /* 0x000000040b047825 */ /* 0x000fc800078e0004 */
[----:B------:R-:W-:Y:S01]  /*0160*/  IMAD.WIDE.U32 R6, R11, 0x4, R6 ;  /* 0x000000040b067825 */ /* 0x000fe200078e0006 */
[----:B-1----:R-:W-:Y:S04]  /*0170*/  STG.E desc[UR4][R2.64], R9 ;  /* 0x0000000902007986 */ /* 0x002fe8000c101904 */
[----:B------:R-:W-:Y:S04]  /*0180*/  STG.E desc[UR4][R4.64], R9 ;  /* 0x0000000904007986 */ /* 0x000fe8000c101904 */
[----:B------:R-:W-:Y:S01]  /*0190*/  STG.E desc[UR4][R6.64], RZ ;  /* 0x000000ff06007986 */ /* 0x000fe2000c101904 */
[----:B------:R-:W-:Y:S05]  /*01a0*/  EXIT ;  /* 0x000000000000794d */ /* 0x000fea0003800000 */
.L_x_0:
[----:B------:R-:W-:-:S00]  /*01b0*/  BRA `(.L_x_0) ;  /* 0xfffffffc00fc7947 */ /* 0x000fc0000383ffff */
[----:B------:R-:W-:-:S00]  /*01c0*/  NOP ;  /* 0x0000000000007918 */ /* 0x000fc00000000000 */
        /* <DEDUP_REMOVED lines=11> */
.L_x_3:


//--------------------- .text._Z6MatMulPA289_fS0_S0_ --------------------------
	.section	.text._Z6MatMulPA289_fS0_S0_,"ax",@progbits
	.align	128
        .global         _Z6MatMulPA289_fS0_S0_
        .type           _Z6MatMulPA289_fS0_S0_,@function
        .size           _Z6MatMulPA289_fS0_S0_,(.L_x_4 - _Z6MatMulPA289_fS0_S0_)
        .other          _Z6MatMulPA289_fS0_S0_,@"STO_CUDA_ENTRY STV_DEFAULT"
_Z6MatMulPA289_fS0_S0_:
.text._Z6MatMulPA289_fS0_S0_:
        /* <DEDUP_REMOVED lines=18> */
[----:B--2---:R-:W-:Y:S01]  /*0120*/  IMAD.WIDE R4, R9, 0x484, R4 ;  /* 0x0000048409047825 */ /* 0x004fe200078e0204 */
[----:B-1----:R-:W2:Y:S04]  /*0130*/  LDG.E R0, desc[UR6][R2.64] ;  /* 0x0000000602007981 */ /* 0x002ea8000c1e1900 */
[----:B------:R-:W2:Y:S01]  /*0140*/  LDG.E R9, desc[UR6][R4.64] ;  /* 0x0000000604097981 */ /* 0x000ea2000c1e1900 */
[----:B---3--:R-:W-:-:S05]  /*0150*/  IMAD.WIDE.U32 R6, R11, 0x4, R6 ;  /* 0x000000040b067825 */ /* 0x008fca00078e0006 */
[----:B------:R-:W2:Y:S01]  /*0160*/  LDG.E R8, desc[UR6][R6.64] ;  /* 0x0000000606087981 */ /* 0x000ea2000c1e1900 */
[----:B------:R-:W-:Y:S01]  /*0170*/  UMOV UR4, URZ ;  /* 0x000000ff00047c82 */ /* 0x000fe20008000000 */
[----:B--2---:R-:W-:-:S05]  /*0180*/  FFMA R9, R9, R8, R0 ;  /* 0x0000000809097223 */ /* 0x004fca0000000000 */
[----:B------:R0:W-:Y:S01]  /*0190*/  STG.E desc[UR6][R2.64], R9 ;  /* 0x0000000902007986 */ /* 0x0001e2000c101906 */
[----:B------:R-:W-:Y:S02]  /*01a0*/  IADD3 R8, P0, PT, R4, 0x8, RZ ;  /* 0x0000000804087810 */ /* 0x000fe40007f1e0ff */
[----:B------:R-:W-:Y:S02]  /*01b0*/  IADD3 R0, P1, PT, R6, 0x908, RZ ;  /* 0x0000090806007810 */ /* 0x000fe40007f3e0ff */
[----:B------:R-:W-:Y:S02]  /*01c0*/  IADD3.X R15, PT, PT, RZ, R5, RZ, P0, !PT ;  /* 0x00000005ff0f7210 */ /* 0x000fe400007fe4ff */
[----:B------:R-:W-:-:S09]  /*01d0*/  IADD3.X R11, PT, PT, RZ, R7, RZ, P1, !PT ;  /* 0x00000007ff0b7210 */ /* 0x000fd20000ffe4ff */
.L_x_1:
[----:B------:R-:W-:Y:S02]  /*01e0*/  MOV R4, R8 ;  /* 0x0000000800047202 */ /* 0x000fe40000000f00 */
[----:B------:R-:W-:Y:S02]  /*01f0*/  MOV R5, R15 ;  /* 0x0000000f00057202 */ /* 0x000fe40000000f00 */
[----:B------:R-:W-:Y:S02]  /*0200*/  MOV R6, R0 ;  /* 0x0000000000067202 */ /* 0x000fe40000000f00 */
[----:B------:R-:W-:Y:S01]  /*0210*/  MOV R7, R11 ;  /* 0x0000000b00077202 */ /* 0x000fe20000000f00 */
[----:B------:R-:W0:Y:S04]  /*0220*/  LDG.E R0, desc[UR6][R4.64+-0x4] ;  /* 0xfffffc0604007981 */ /* 0x000e28000c1e1900 */
[----:B------:R-:W0:Y:S02]  /*0230*/  LDG.E R8, desc[UR6][R6.64+-0x484] ;  /* 0xfffb7c0606087981 */ /* 0x000e24000c1e1900 */
[----:B0-2---:R-:W-:-:S05]  /*0240*/  FFMA R9, R0, R8, R9 ;  /* 0x0000000800097223 */ /* 0x005fca0000000009 */
[----:B------:R0:W-:Y:S04]  /*0250*/  STG.E desc[UR6][R2.64], R9 ;  /* 0x0000000902007986 */ /* 0x0001e8000c101906 */
[----:B------:R-:W2:Y:S04]  /*0260*/  LDG.E R0, desc[UR6][R4.64] ;  /* 0x0000000604007981 */ /* 0x000ea8000c1e1900 */
[----:B------:R-:W2:Y:S02]  /*0270*/  LDG.E R8, desc[UR6][R6.64] ;  /* 0x0000000606087981 */ /* 0x000ea4000c1e1900 */
[----:B--2---:R-:W-:-:S05]  /*0280*/  FFMA R11, R0, R8, R9 ;  /* 0x00000008000b7223 */ /* 0x004fca0000000009 */
[----:B------:R1:W-:Y:S04]  /*0290*/  STG.E desc[UR6][R2.64], R11 ;  /* 0x0000000b02007986 */ /* 0x0003e8000c101906 */
[----:B------:R-:W2:Y:S04]  /*02a0*/  LDG.E R0, desc[UR6][R4.64+0x4] ;  /* 0x0000040604007981 */ /* 0x000ea8000c1e1900 */
[----:B------:R-:W2:Y:S02]  /*02b0*/  LDG.E R8, desc[UR6][R6.64+0x484] ;  /* 0x0004840606087981 */ /* 0x000ea4000c1e1900 */
[----:B--2---:R-:W-:-:S05]  /*02c0*/  FFMA R13, R0, R8, R11 ;  /* 0x00000008000d7223 */ /* 0x004fca000000000b */
[----:B------:R2:W-:Y:S04]  /*02d0*/  STG.E desc[UR6][R2.64], R13 ;  /* 0x0000000d02007986 */ /* 0x0005e8000c101906 */
[----:B------:R-:W0:Y:S04]  /*02e0*/  LDG.E R0, desc[UR6][R4.64+0x8] ;  /* 0x0000080604007981 */ /* 0x000e28000c1e1900 */
[----:B------:R-:W0:Y:S02]  /*02f0*/  LDG.E R8, desc[UR6][R6.64+0x908] ;  /* 0x0009080606087981 */ /* 0x000e24000c1e1900 */
[----:B0-----:R-:W-:-:S05]  /*0300*/  FFMA R9, R0, R8, R13 ;  /* 0x0000000800097223 */ /* 0x001fca000000000d */
[----:B------:R0:W-:Y:S04]  /*0310*/  STG.E desc[UR6][R2.64], R9 ;  /* 0x0000000902007986 */ /* 0x0001e8000c101906 */
[----:B------:R-:W1:Y:S04]  /*0320*/  LDG.E R0, desc[UR6][R4.64+0xc] ;  /* 0x00000c0604007981 */ /* 0x000e68000c1e1900 */
[----:B------:R-:W1:Y:S02]  /*0330*/  LDG.E R8, desc[UR6][R6.64+0xd8c] ;  /* 0x000d8c0606087981 */ /* 0x000e64000c1e1900 */
[----:B-1----:R-:W-:-:S05]  /*0340*/  FFMA R11, R0, R8, R9 ;  /* 0x00000008000b7223 */ /* 0x002fca0000000009 */
        /* <DEDUP_REMOVED lines=149> */
[----:B------:R-:W3:Y:S04]  /*0ca0*/  LDG.E R0, desc[UR6][R4.64+0xa4] ;  /* 0x0000a40604007981 */ /* 0x000ee8000c1e1900 */
[----:B------:R-:W3:Y:S02]  /*0cb0*/  LDG.E R8, desc[UR6][R6.64+0xb924] ;  /* 0x00b9240606087981 */ /* 0x000ee4000c1e1900 */
[----:B---3--:R-:W-:-:S05]  /*0cc0*/  FFMA R15, R0, R8, R13 ;  /* 0x00000008000f7223 */ /* 0x008fca000000000d */
[----:B------:R-:W-:Y:S04]  /*0cd0*/  STG.E desc[UR6][R2.64], R15 ;  /* 0x0000000f02007986 */ /* 0x000fe8000c101906 */
[----:B------:R-:W3:Y:S04]  /*0ce0*/  LDG.E R0, desc[UR6][R4.64+0xa8] ;  /* 0x0000a80604007981 */ /* 0x000ee8000c1e1900 */
[----:B------:R-:W3:Y:S02]  /*0cf0*/  LDG.E R8, desc[UR6][R6.64+0xbda8] ;  /* 0x00bda80606087981 */ /* 0x000ee4000c1e1900 */
[----:B---3--:R-:W-:-:S05]  /*0d00*/  FFMA R17, R0, R8, R15 ;  /* 0x0000000800117223 */ /* 0x008fca000000000f */
[----:B------:R-:W-:Y:S04]  /*0d10*/  STG.E desc[UR6][R2.64], R17 ;  /* 0x0000001102007986 */ /* 0x000fe8000c101906 */
[----:B------:R-:W3:Y:S04]  /*0d20*/  LDG.E R0, desc[UR6][R4.64+0xac] ;  /* 0x0000ac0604007981 */ /* 0x000ee8000c1e1900 */
[----:B0-----:R-:W3:Y:S02]  /*0d30*/  LDG.E R9, desc[UR6][R6.64+0xc22c] ;  /* 0x00c22c0606097981 */ /* 0x001ee4000c1e1900 */
[----:B---3--:R-:W-:-:S05]  /*0d40*/  FFMA R9, R0, R9, R17 ;  /* 0x0000000900097223 */ /* 0x008fca0000000011 */
        /* <DEDUP_REMOVED lines=10> */
[----:B------:R-:W0:Y:S01]  /*0df0*/  LDG.E R8, desc[UR6][R6.64+0xcfb8] ;  /* 0x00cfb80606087981 */ /* 0x000e22000c1e1900 */
[----:B------:R-:W-:-:S04]  /*0e00*/  UIADD3 UR4, UPT, UPT, UR4, 0x30, URZ ;  /* 0x0000003004047890 */ /* 0x000fc8000fffe0ff */
[----:B------:R-:W-:Y:S01]  /*0e10*/  UISETP.NE.AND UP0, UPT, UR4, 0x120, UPT ;  /* 0x000001200400788c */ /* 0x000fe2000bf05270 */
[----:B0-----:R-:W-:Y:S01]  /*0e20*/  FFMA R9, R0, R8, R13 ;  /* 0x0000000800097223 */ /* 0x001fe2000000000d */
[----:B------:R-:W-:Y:S02]  /*0e30*/  IADD3 R8, P0, PT, R4, 0xc0, RZ ;  /* 0x000000c004087810 */ /* 0x000fe40007f1e0ff */
[----:B------:R-:W-:Y:S02]  /*0e40*/  IADD3 R0, P1, PT, R6, 0xd8c0, RZ ;  /* 0x0000d8c006007810 */ /* 0x000fe40007f3e0ff */
[----:B------:R2:W-:Y:S01]  /*0e50*/  STG.E desc[UR6][R2.64], R9 ;  /* 0x0000000902007986 */ /* 0x0005e2000c101906 */
[----:B------:R-:W-:Y:S02]  /*0e60*/  IADD3.X R15, PT, PT, RZ, R5, RZ, P0, !PT ;  /* 0x00000005ff0f7210 */ /* 0x000fe400007fe4ff */
[----:B-1----:R-:W-:Y:S01]  /*0e70*/  IADD3.X R11, PT, PT, RZ, R7, RZ, P1, !PT ;  /* 0x00000007ff0b7210 */ /* 0x002fe20000ffe4ff */
[----:B------:R-:W-:Y:S07]  /*0e80*/  BRA.U UP0, `(.L_x_1) ;  /* 0xfffffff100d47547 */ /* 0x000fee000b83ffff */
[----:B------:R-:W-:Y:S05]  /*0e90*/  EXIT ;  /* 0x000000000000794d */ /* 0x000fea0003800000 */
.L_x_2:
        /* <DEDUP_REMOVED lines=14> */
.L_x_4:


//--------------------- .nv.shared.reserved.0     --------------------------
	.section	.nv.shared.reserved.0,"aw",@nobits
	.weak		__nv_reservedSMEM_offset_0_alias
	.size		__nv_reservedSMEM_offset_0_alias, 0, 64
	.other		__nv_reservedSMEM_offset_0_alias,@"STO_CUDA_RESERVED_SHARED STV_DEFAULT"
__nv_reservedSMEM_offset_0_alias:
	.zero		0
	.zero		64


//--------------------- .nv.constant0._Z10setElementPA289_fS0_S0_ --------------------------
	.section	.nv.constant0._Z10setElementPA289_fS0_S0_,"a",@progbits
	.sectionflags	@""
	.align	4
.nv.constant0._Z10setElementPA289_fS0_S0_:
	.zero		920


//--------------------- .nv.constant0._Z6MatMulPA289_fS0_S0_ --------------------------
	.section	.nv.constant0._Z6MatMulPA289_fS0_S0_,"a",@progbits
	.sectionflags	@""
	.align	4
.nv.constant0._Z6MatMulPA289_fS0_S0_:
	.zero		920


//--------------------- SYMBOLS --------------------------

	.type		.nv.reservedSmem.offset0,@object
	.size		.nv.reservedSmem.offset0,0x4
